//
// Generated by NVIDIA NVVM Compiler
//
// Compiler Build ID: CL-36424714
// Cuda compilation tools, release 13.0, V13.0.88
// Based on NVVM 20.0.0
//

.version 9.0
.target sm_100
.address_size 64

	// .globl	_Z15vectorAddKernelPfS_S_i
.extern .func  (.param .b32 func_retval0) vprintf
(
	.param .b64 vprintf_param_0,
	.param .b64 vprintf_param_1
)
;
.global .align 1 .b8 $str[13] = {67, 91, 37, 100, 93, 32, 61, 32, 37, 102, 44, 32};

.visible .entry _Z15vectorAddKernelPfS_S_i(
	.param .u64 .ptr .align 1 _Z15vectorAddKernelPfS_S_i_param_0,
	.param .u64 .ptr .align 1 _Z15vectorAddKernelPfS_S_i_param_1,
	.param .u64 .ptr .align 1 _Z15vectorAddKernelPfS_S_i_param_2,
	.param .u32 _Z15vectorAddKernelPfS_S_i_param_3
)
{
	.reg .pred 	%p<2>;
	.reg .b32 	%r<6>;
	.reg .b32 	%f<4>;
	.reg .b64 	%rd<11>;

	ld.param.u64 	%rd1, [_Z15vectorAddKernelPfS_S_i_param_0];
	ld.param.u64 	%rd2, [_Z15vectorAddKernelPfS_S_i_param_1];
	ld.param.u64 	%rd3, [_Z15vectorAddKernelPfS_S_i_param_2];
	ld.param.u32 	%r2, [_Z15vectorAddKernelPfS_S_i_param_3];
	mov.u32 	%r3, %ctaid.x;
	mov.u32 	%r4, %ntid.x;
	mov.u32 	%r5, %tid.x;
	mad.lo.s32 	%r1, %r3, %r4, %r5;
	setp.ge.s32 	%p1, %r1, %r2;
	@%p1 bra 	$L__BB0_2;
	cvta.to.global.u64 	%rd4, %rd1;
	cvta.to.global.u64 	%rd5, %rd2;
	cvta.to.global.u64 	%rd6, %rd3;
	mul.wide.s32 	%rd7, %r1, 4;
	add.s64 	%rd8, %rd4, %rd7;
	ld.global.f32 	%f1, [%rd8];
	add.s64 	%rd9, %rd5, %rd7;
	ld.global.f32 	%f2, [%rd9];
	add.f32 	%f3, %f1, %f2;
	add.s64 	%rd10, %rd6, %rd7;
	st.global.f32 	[%rd10], %f3;
$L__BB0_2:
	ret;

}
	// .globl	_Z11printVectorPfi
.visible .entry _Z11printVectorPfi(
	.param .u64 .ptr .align 1 _Z11printVectorPfi_param_0,
	.param .u32 _Z11printVectorPfi_param_1
)
{
	.local .align 16 .b8 	__local_depot1[16];
	.reg .b64 	%SP;
	.reg .b64 	%SPL;
	.reg .pred 	%p<2>;
	.reg .b32 	%r<8>;
	.reg .b32 	%f<2>;
	.reg .b64 	%rd<9>;
	.reg .b64 	%fd<2>;

	mov.u64 	%SPL, __local_depot1;
	cvta.local.u64 	%SP, %SPL;
	ld.param.u64 	%rd1, [_Z11printVectorPfi_param_0];
	ld.param.u32 	%r2, [_Z11printVectorPfi_param_1];
	mov.u32 	%r3, %ctaid.x;
	mov.u32 	%r4, %ntid.x;
	mov.u32 	%r5, %tid.x;
	mad.lo.s32 	%r1, %r3, %r4, %r5;
	setp.ge.s32 	%p1, %r1, %r2;
	@%p1 bra 	$L__BB1_2;
	add.u64 	%rd2, %SP, 0;
	add.u64 	%rd3, %SPL, 0;
	cvta.to.global.u64 	%rd4, %rd1;
	mul.wide.s32 	%rd5, %r1, 4;
	add.s64 	%rd6, %rd4, %rd5;
	ld.global.f32 	%f1, [%rd6];
	cvt.f64.f32 	%fd1, %f1;
	st.local.u32 	[%rd3], %r1;
	st.local.f64 	[%rd3+8], %fd1;
	mov.u64 	%rd7, $str;
	cvta.global.u64 	%rd8, %rd7;
	{ // callseq 0, 0
	.param .b64 param0;
	st.param.b64 	[param0], %rd8;
	.param .b64 param1;
	st.param.b64 	[param1], %rd2;
	.param .b32 retval0;
	call.uni (retval0), 
	vprintf, 
	(
	param0, 
	param1
	);
	ld.param.b32 	%r6, [retval0];
	} // callseq 0
$L__BB1_2:
	ret;

}


// ===== COMPILED SASS (sm_100) =====

	.target	sm_100

	.elftype	@"ET_EXEC"


//--------------------- .note.nv.tkinfo           --------------------------
	.section	.note.nv.tkinfo,"",@"SHT_NOTE"
	.sectionflags	@"SHF_NOTE_NV_TKINFO"
	.tkinfo
        /*0018*/ 	.word	0x00000002
        /*0030*/ 	.string	""
        /*0030*/ 	.string	"ptxas"
        /*0030*/ 	.string	"Cuda compilation tools, release 13.0, V13.0.88"
        /*0030*/ 	.string	"Build cuda_13.0.r13.0/compiler.36424714_0"
        /*0030*/ 	.string	"-arch sm_100 -m 64 "



//--------------------- .note.nv.cuinfo           --------------------------
	.section	.note.nv.cuinfo,"",@"SHT_NOTE"
	.sectionflags	@"SHF_NOTE_NV_CUINFO"
        /*0018*/ 	.short	0x0002
        /*001a*/ 	.short	0x0064
        /*001c*/ 	.short	0x0082
	.zero		2


//--------------------- .nv.info                  --------------------------
	.section	.nv.info,"",@"SHT_CUDA_INFO"
	.align	4


	//----- nvinfo : EIATTR_REGCOUNT
	.align		4
        /*0000*/ 	.byte	0x04, 0x2f
        /*0002*/ 	.short	(.L_2 - .L_1)
	.align		4
.L_1:
        /*0004*/ 	.word	index@(_Z15vectorAddKernelPfS_S_i)
        /*0008*/ 	.word	0x0000000c


	//----- nvinfo : EIATTR_FRAME_SIZE
	.align		4
.L_2:
        /*000c*/ 	.byte	0x04, 0x11
        /*000e*/ 	.short	(.L_4 - .L_3)
	.align		4
.L_3:
        /*0010*/ 	.word	index@(_Z15vectorAddKernelPfS_S_i)
        /*0014*/ 	.word	0x00000000


	//----- nvinfo : EIATTR_REGCOUNT
	.align		4
.L_4:
        /*0018*/ 	.byte	0x04, 0x2f
        /*001a*/ 	.short	(.L_6 - .L_5)
	.align		4
.L_5:
        /*001c*/ 	.word	index@(_Z11printVectorPfi)
        /*0020*/ 	.word	0x00000018


	//----- nvinfo : EIATTR_FRAME_SIZE
	.align		4
.L_6:
        /*0024*/ 	.byte	0x04, 0x11
        /*0026*/ 	.short	(.L_8 - .L_7)
	.align		4
.L_7:
        /*0028*/ 	.word	index@(_Z11printVectorPfi)
        /*002c*/ 	.word	0x00000010


	//----- nvinfo : EIATTR_MIN_STACK_SIZE
	.align		4
.L_8:
        /*0030*/ 	.byte	0x04, 0x12
        /*0032*/ 	.short	(.L_10 - .L_9)
	.align		4
.L_9:
        /*0034*/ 	.word	index@(_Z11printVectorPfi)
        /*0038*/ 	.word	0x00000010


	//----- nvinfo : EIATTR_MIN_STACK_SIZE
	.align		4
.L_10:
        /*003c*/ 	.byte	0x04, 0x12
        /*003e*/ 	.short	(.L_12 - .L_11)
	.align		4
.L_11:
        /*0040*/ 	.word	index@(_Z15vectorAddKernelPfS_S_i)
        /*0044*/ 	.word	0x00000000
.L_12:


//--------------------- .nv.compat                --------------------------
	.section	.nv.compat,"",@"SHT_CUDA_COMPAT_INFO"
	.align	4
        /*0000*/ 	.byte	0x02, 0x09, 0x00, 0x00, 0x02, 0x02, 0x01, 0x00, 0x02, 0x05, 0x05, 0x00, 0x03, 0x07, 0x01, 0x01
        /*0010*/ 	.byte	0x02, 0x03, 0x00, 0x00, 0x02, 0x06, 0x01, 0x00, 0x04, 0x0b, 0x08, 0x00, 0x09, 0x00, 0x00, 0x00
        /*0020*/ 	.byte	0x00, 0x00, 0x00, 0x00


//--------------------- .nv.info._Z11printVectorPfi --------------------------
	.section	.nv.info._Z11printVectorPfi,"",@"SHT_CUDA_INFO"
	.sectionflags	@""
	.align	4


	//----- nvinfo : EIATTR_CUDA_API_VERSION
	.align		4
        /*0000*/ 	.byte	0x04, 0x37
        /*0002*/ 	.short	(.L_14 - .L_13)
.L_13:
        /*0004*/ 	.word	0x00000082


	//----- nvinfo : EIATTR_KPARAM_INFO
	.align		4
.L_14:
        /*0008*/ 	.byte	0x04, 0x17
        /*000a*/ 	.short	(.L_16 - .L_15)
.L_15:
        /*000c*/ 	.word	0x00000000
        /*0010*/ 	.short	0x0001
        /*0012*/ 	.short	0x0008
        /*0014*/ 	.byte	0x00, 0xf0, 0x11, 0x00


	//----- nvinfo : EIATTR_KPARAM_INFO
	.align		4
.L_16:
        /*0018*/ 	.byte	0x04, 0x17
        /*001a*/ 	.short	(.L_18 - .L_17)
.L_17:
        /*001c*/ 	.word	0x00000000
        /*0020*/ 	.short	0x0000
        /*0022*/ 	.short	0x0000
        /*0024*/ 	.byte	0x00, 0xf5, 0x21, 0x00


	//----- nvinfo : EIATTR_SPARSE_MMA_MASK
	.align		4
.L_18:
        /*0028*/ 	.byte	0x03, 0x50
        /*002a*/ 	.short	0x0000


	//----- nvinfo : EIATTR_MAXREG_COUNT
	.align		4
        /*002c*/ 	.byte	0x03, 0x1b
        /*002e*/ 	.short	0x00ff


	//----- nvinfo : EIATTR_EXTERNS
	.align		4
        /*0030*/ 	.byte	0x04, 0x0f
        /*0032*/ 	.short	(.L_20 - .L_19)


	//   ....[0]....
	.align		4
.L_19:
        /*0034*/ 	.word	index@(vprintf)


	//----- nvinfo : EIATTR_MERCURY_ISA_VERSION
	.align		4
.L_20:
        /*0038*/ 	.byte	0x03, 0x5f
        /*003a*/ 	.short	0x0101


	//----- nvinfo : EIATTR_VRC_CTA_INIT_COUNT
	.align		4
        /*003c*/ 	.byte	0x02, 0x4a
	.zero		1
	.zero		1


	//----- nvinfo : EIATTR_SYSCALL_OFFSETS
	.align		4
        /*0040*/ 	.byte	0x04, 0x46
        /*0042*/ 	.short	(.L_22 - .L_21)


	//   ....[0]....
.L_21:
        /*0044*/ 	.word	0x000001a0


	//----- nvinfo : EIATTR_EXIT_INSTR_OFFSETS
	.align		4
.L_22:
        /*0048*/ 	.byte	0x04, 0x1c
        /*004a*/ 	.short	(.L_24 - .L_23)


	//   ....[0]....
.L_23:
        /*004c*/ 	.word	0x000000c0


	//   ....[1]....
        /*0050*/ 	.word	0x000001b0


	//----- nvinfo : EIATTR_CRS_STACK_SIZE
	.align		4
.L_24:
        /*0054*/ 	.byte	0x04, 0x1e
        /*0056*/ 	.short	(.L_26 - .L_25)
.L_25:
        /*0058*/ 	.word	0x00000000


	//----- nvinfo : EIATTR_CBANK_PARAM_SIZE
	.align		4
.L_26:
        /*005c*/ 	.byte	0x03, 0x19
        /*005e*/ 	.short	0x000c


	//----- nvinfo : EIATTR_PARAM_CBANK
	.align		4
        /*0060*/ 	.byte	0x04, 0x0a
        /*0062*/ 	.short	(.L_28 - .L_27)
	.align		4
.L_27:
        /*0064*/ 	.word	index@(.nv.constant0._Z11printVectorPfi)
        /*0068*/ 	.short	0x0380
        /*006a*/ 	.short	0x000c


	//----- nvinfo : EIATTR_SW_WAR
	.align		4
.L_28:
        /*006c*/ 	.byte	0x04, 0x36
        /*006e*/ 	.short	(.L_30 - .L_29)
.L_29:
        /*0070*/ 	.word	0x00000008
.L_30:


//--------------------- .nv.info._Z15vectorAddKernelPfS_S_i --------------------------
	.section	.nv.info._Z15vectorAddKernelPfS_S_i,"",@"SHT_CUDA_INFO"
	.sectionflags	@""
	.align	4


	//----- nvinfo : EIATTR_CUDA_API_VERSION
	.align		4
        /*0000*/ 	.byte	0x04, 0x37
        /*0002*/ 	.short	(.L_32 - .L_31)
.L_31:
        /*0004*/ 	.word	0x00000082


	//----- nvinfo : EIATTR_KPARAM_INFO
	.align		4
.L_32:
        /*0008*/ 	.byte	0x04, 0x17
        /*000a*/ 	.short	(.L_34 - .L_33)
.L_33:
        /*000c*/ 	.word	0x00000000
        /*0010*/ 	.short	0x0003
        /*0012*/ 	.short	0x0018
        /*0014*/ 	.byte	0x00, 0xf0, 0x11, 0x00


	//----- nvinfo : EIATTR_KPARAM_INFO
	.align		4
.L_34:
        /*0018*/ 	.byte	0x04, 0x17
        /*001a*/ 	.short	(.L_36 - .L_35)
.L_35:
        /*001c*/ 	.word	0x00000000
        /*0020*/ 	.short	0x0002
        /*0022*/ 	.short	0x0010
        /*0024*/ 	.byte	0x00, 0xf5, 0x21, 0x00


	//----- nvinfo : EIATTR_KPARAM_INFO
	.align		4
.L_36:
        /*0028*/ 	.byte	0x04, 0x17
        /*002a*/ 	.short	(.L_38 - .L_37)
.L_37:
        /*002c*/ 	.word	0x00000000
        /*0030*/ 	.short	0x0001
        /*0032*/ 	.short	0x0008
        /*0034*/ 	.byte	0x00, 0xf5, 0x21, 0x00


	//----- nvinfo : EIATTR_KPARAM_INFO
	.align		4
.L_38:
        /*0038*/ 	.byte	0x04, 0x17
        /*003a*/ 	.short	(.L_40 - .L_39)
.L_39:
        /*003c*/ 	.word	0x00000000
        /*0040*/ 	.short	0x0000
        /*0042*/ 	.short	0x0000
        /*0044*/ 	.byte	0x00, 0xf5, 0x21, 0x00


	//----- nvinfo : EIATTR_SPARSE_MMA_MASK
	.align		4
.L_40:
        /*0048*/ 	.byte	0x03, 0x50
        /*004a*/ 	.short	0x0000


	//----- nvinfo : EIATTR_MAXREG_COUNT
	.align		4
        /*004c*/ 	.byte	0x03, 0x1b
        /*004e*/ 	.short	0x00ff


	//----- nvinfo : EIATTR_MERCURY_ISA_VERSION
	.align		4
        /*0050*/ 	.byte	0x03, 0x5f
        /*0052*/ 	.short	0x0101


	//----- nvinfo : EIATTR_VRC_CTA_INIT_COUNT
	.align		4
        /*0054*/ 	.byte	0x02, 0x4a
	.zero		1
	.zero		1


	//----- nvinfo : EIATTR_EXIT_INSTR_OFFSETS
	.align		4
        /*0058*/ 	.byte	0x04, 0x1c
        /*005a*/ 	.short	(.L_42 - .L_41)


	//   ....[0]....
.L_41:
        /*005c*/ 	.word	0x00000070


	//   ....[1]....
        /*0060*/ 	.word	0x00000130


	//----- nvinfo : EIATTR_CBANK_PARAM_SIZE
	.align		4
.L_42:
        /*0064*/ 	.byte	0x03, 0x19
        /*0066*/ 	.short	0x001c


	//----- nvinfo : EIATTR_PARAM_CBANK
	.align		4
        /*0068*/ 	.byte	0x04, 0x0a
        /*006a*/ 	.short	(.L_44 - .L_43)
	.align		4
.L_43:
        /*006c*/ 	.word	index@(.nv.constant0._Z15vectorAddKernelPfS_S_i)
        /*0070*/ 	.short	0x0380
        /*0072*/ 	.short	0x001c


	//----- nvinfo : EIATTR_SW_WAR
	.align		4
.L_44:
        /*0074*/ 	.byte	0x04, 0x36
        /*0076*/ 	.short	(.L_46 - .L_45)
.L_45:
        /*0078*/ 	.word	0x00000008
.L_46:


//--------------------- .nv.callgraph             --------------------------
	.section	.nv.callgraph,"",@"SHT_CUDA_CALLGRAPH"
	.align	4
	.sectionentsize	8
	.align		4
        /*0000*/ 	.word	0x00000000
	.align		4
        /*0004*/ 	.word	0xffffffff
	.align		4
        /*0008*/ 	.word	index@(_Z11printVectorPfi)
	.align		4
        /*000c*/ 	.word	index@(vprintf)
	.align		4
        /*0010*/ 	.word	0x00000000
	.align		4
        /*0014*/ 	.word	0xfffffffe
	.align		4
        /*0018*/ 	.word	0x00000000
	.align		4
        /*001c*/ 	.word	0xfffffffd
	.align		4
        /*0020*/ 	.word	0x00000000
	.align		4
        /*0024*/ 	.word	0xfffffffc


//--------------------- .nv.constant4             --------------------------
	.section	.nv.constant4,"a",@progbits
	.align	8
	.align		8
.nv.constant4:
        /*0000*/ 	.dword	vprintf
	.align		8
        /*0008*/ 	.dword	$str


//--------------------- .text._Z11printVectorPfi  --------------------------
	.section	.text._Z11printVectorPfi,"ax",@progbits
	.align	128
        .global         _Z11printVectorPfi
        .type           _Z11printVectorPfi,@function
        .size           _Z11printVectorPfi,(.L_x_3 - _Z11printVectorPfi)
        .other          _Z11printVectorPfi,@"STO_CUDA_ENTRY STV_DEFAULT"
_Z11printVectorPfi:
.text._Z11printVectorPfi:
[----:B------:R-:W0:Y:S01]  /*0000*/  LDC R1, c[0x0][0x37c] ;  /* 0x0000df00ff017b82 */ /* 0x000e220000000800 */
[----:B------:R-:W1:Y:S01]  /*0010*/  S2R R3, SR_TID.X ;  /* 0x0000000000037919 */ /* 0x000e620000002100 */
[----:B------:R-:W2:Y:S06]  /*0020*/  LDCU UR5, c[0x0][0x2fc] ;  /* 0x00005f80ff0577ac */ /* 0x000eac0008000800 */
[----:B------:R-:W1:Y:S01]  /*0030*/  S2UR UR6, SR_CTAID.X ;  /* 0x00000000000679c3 */ /* 0x000e620000002500 */
[----:B0-----:R-:W-:Y:S01]  /*0040*/  VIADD R1, R1, 0xfffffff0 ;  /* 0xfffffff001017836 */ /* 0x001fe20000000000 */
[----:B------:R-:W0:Y:S01]  /*0050*/  LDCU UR7, c[0x0][0x388] ;  /* 0x00007100ff0777ac */ /* 0x000e220008000800 */
[----:B------:R-:W3:Y:S05]  /*0060*/  LDCU UR4, c[0x0][0x2f8] ;  /* 0x00005f00ff0477ac */ /* 0x000eea0008000800 */
[----:B------:R-:W1:Y:S01]  /*0070*/  LDC R0, c[0x0][0x360] ;  /* 0x0000d800ff007b82 */ /* 0x000e620000000800 */
[----:B---3--:R-:W-:-:S05]  /*0080*/  IADD3 R6, P1, PT, R1, UR4, RZ ;  /* 0x0000000401067c10 */ /* 0x008fca000ff3e0ff */
[----:B--2---:R-:W-:Y:S02]  /*0090*/  IMAD.X R7, RZ, RZ, UR5, P1 ;  /* 0x00000005ff077e24 */ /* 0x004fe400088e06ff */
[----:B-1----:R-:W-:-:S05]  /*00a0*/  IMAD R0, R0, UR6, R3 ;  /* 0x0000000600007c24 */ /* 0x002fca000f8e0203 */
[----:B0-----:R-:W-:-:S13]  /*00b0*/  ISETP.GE.AND P0, PT, R0, UR7, PT ;  /* 0x0000000700007c0c */ /* 0x001fda000bf06270 */
[----:B------:R-:W-:Y:S05]  /*00c0*/  @P0 EXIT ;  /* 0x000000000000094d */ /* 0x000fea0003800000 */
[----:B------:R-:W0:Y:S01]  /*00d0*/  LDC.64 R2, c[0x0][0x380] ;  /* 0x0000e000ff027b82 */ /* 0x000e220000000a00 */
[----:B------:R-:W1:Y:S01]  /*00e0*/  LDCU.64 UR4, c[0x0][0x358] ;  /* 0x00006b00ff0477ac */ /* 0x000e620008000a00 */
[----:B0-----:R-:W-:-:S06]  /*00f0*/  IMAD.WIDE R2, R0, 0x4, R2 ;  /* 0x0000000400027825 */ /* 0x001fcc00078e0202 */
[----:B-1----:R-:W2:Y:S01]  /*0100*/  LDG.E R2, desc[UR4][R2.64] ;  /* 0x0000000402027981 */ /* 0x002ea2000c1e1900 */
[----:B------:R-:W-:Y:S01]  /*0110*/  MOV R10, 0x0 ;  /* 0x00000000000a7802 */ /* 0x000fe20000000f00 */
[----:B------:R-:W0:Y:S02]  /*0120*/  LDCU.64 UR4, c[0x4][0x8] ;  /* 0x01000100ff0477ac */ /* 0x000e240008000a00 */
[----:B------:R1:W-:Y:S03]  /*0130*/  STL [R1], R0 ;  /* 0x0000000001007387 */ /* 0x0003e60000100800 */
[----:B------:R-:W3:Y:S01]  /*0140*/  LDC.64 R10, c[0x4][R10] ;  /* 0x010000000a0a7b82 */ /* 0x000ee20000000a00 */
[----:B0-----:R-:W-:Y:S01]  /*0150*/  MOV R4, UR4 ;  /* 0x0000000400047c02 */ /* 0x001fe20008000f00 */
[----:B------:R-:W-:Y:S01]  /*0160*/  IMAD.U32 R5, RZ, RZ, UR5 ;  /* 0x00000005ff057e24 */ /* 0x000fe2000f8e00ff */
[----:B--2---:R-:W0:Y:S02]  /*0170*/  F2F.F64.F32 R8, R2 ;  /* 0x0000000200087310 */ /* 0x004e240000201800 */
[----:B0--3--:R1:W-:Y:S04]  /*0180*/  STL.64 [R1+0x8], R8 ;  /* 0x0000080801007387 */ /* 0x0093e80000100a00 */
[----:B------:R-:W-:-:S07]  /*0190*/  LEPC R20, `(.L_x_0) ;  /* 0x000000001014794e */ /* 0x000fce0000000000 */
[----:B-1----:R-:W-:Y:S05]  /*01a0*/  CALL.ABS.NOINC R10 ;  /* 0x000000000a007343 */ /* 0x002fea0003c00000 */
.L_x_0:
[----:B------:R-:W-:Y:S05]  /*01b0*/  EXIT ;  /* 0x000000000000794d */ /* 0x000fea0003800000 */
.L_x_1:
[----:B------:R-:W-:-:S00]  /*01c0*/  BRA `(.L_x_1) ;  /* 0xfffffffc00fc7947 */ /* 0x000fc0000383ffff */
[----:B------:R-:W-:-:S00]  /*01d0*/  NOP ;  /* 0x0000000000007918 */ /* 0x000fc00000000000 */
        /* <DEDUP_REMOVED lines=10> */
.L_x_3:


//--------------------- .text._Z15vectorAddKernelPfS_S_i --------------------------
	.section	.text._Z15vectorAddKernelPfS_S_i,"ax",@progbits
	.align	128
        .global         _Z15vectorAddKernelPfS_S_i
        .type           _Z15vectorAddKernelPfS_S_i,@function
        .size           _Z15vectorAddKernelPfS_S_i,(.L_x_4 - _Z15vectorAddKernelPfS_S_i)
        .other          _Z15vectorAddKernelPfS_S_i,@"STO_CUDA_ENTRY STV_DEFAULT"
_Z15vectorAddKernelPfS_S_i:
.text._Z15vectorAddKernelPfS_S_i:
[----:B------:R-:W-:Y:S01]  /*0000*/  LDC R1, c[0x0][0x37c] ;  /* 0x0000df00ff017b82 */ /* 0x000fe20000000800 */
[----:B------:R-:W0:Y:S07]  /*0010*/  S2R R0, SR_TID.X ;  /* 0x0000000000007919 */ /* 0x000e2e0000002100 */
[----:B------:R-:W0:Y:S01]  /*0020*/  S2UR UR4, SR_CTAID.X ;  /* 0x00000000000479c3 */ /* 0x000e220000002500 */
[----:B------:R-:W1:Y:S07]  /*0030*/  LDCU UR5, c[0x0][0x398] ;  /* 0x00007300ff0577ac */ /* 0x000e6e0008000800 */
[----:B------:R-:W0:Y:S02]  /*0040*/  LDC R9, c[0x0][0x360] ;  /* 0x0000d800ff097b82 */ /* 0x000e240000000800 */
[----:B0-----:R-:W-:-:S05]  /*0050*/  IMAD R9, R9, UR4, R0 ;  /* 0x0000000409097c24 */ /* 0x001fca000f8e0200 */
[----:B-1----:R-:W-:-:S13]  /*0060*/  ISETP.GE.AND P0, PT, R9, UR5, PT ;  /* 0x0000000509007c0c */ /* 0x002fda000bf06270 */
[----:B------:R-:W-:Y:S05]  /*0070*/  @P0 EXIT ;  /* 0x000000000000094d */ /* 0x000fea0003800000 */
[----:B------:R-:W0:Y:S01]  /*0080*/  LDC.64 R2, c[0x0][0x380] ;  /* 0x0000e000ff027b82 */ /* 0x000e220000000a00 */
[----:B------:R-:W1:Y:S07]  /*0090*/  LDCU.64 UR4, c[0x0][0x358] ;  /* 0x00006b00ff0477ac */ /* 0x000e6e0008000a00 */
[----:B------:R-:W2:Y:S08]  /*00a0*/  LDC.64 R4, c[0x0][0x388] ;  /* 0x0000e200ff047b82 */ /* 0x000eb00000000a00 */
[----:B------:R-:W3:Y:S01]  /*00b0*/  LDC.64 R6, c[0x0][0x390] ;  /* 0x0000e400ff067b82 */ /* 0x000ee20000000a00 */
[----:B0-----:R-:W-:-:S06]  /*00c0*/  IMAD.WIDE R2, R9, 0x4, R2 ;  /* 0x0000000409027825 */ /* 0x001fcc00078e0202 */
[----:B-1----:R-:W4:Y:S01]  /*00d0*/  LDG.E R2, desc[UR4][R2.64] ;  /* 0x0000000402027981 */ /* 0x002f22000c1e1900 */
[----:B--2---:R-:W-:-:S06]  /*00e0*/  IMAD.WIDE R4, R9, 0x4, R4 ;  /* 0x0000000409047825 */ /* 0x004fcc00078e0204 */
[----:B------:R-:W4:Y:S01]  /*00f0*/  LDG.E R5, desc[UR4][R4.64] ;  /* 0x0000000404057981 */ /* 0x000f22000c1e1900 */
[----:B---3--:R-:W-:-:S04]  /*0100*/  IMAD.WIDE R6, R9, 0x4, R6 ;  /* 0x0000000409067825 */ /* 0x008fc800078e0206 */
[----:B----4-:R-:W-:-:S05]  /*0110*/  FADD R9, R2, R5 ;  /* 0x0000000502097221 */ /* 0x010fca0000000000 */
[----:B------:R-:W-:Y:S01]  /*0120*/  STG.E desc[UR4][R6.64], R9 ;  /* 0x0000000906007986 */ /* 0x000fe2000c101904 */
[----:B------:R-:W-:Y:S05]  /*0130*/  EXIT ;  /* 0x000000000000794d */ /* 0x000fea0003800000 */
.L_x_2:
        /* <DEDUP_REMOVED lines=12> */
.L_x_4:


//--------------------- .nv.global.init           --------------------------
	.section	.nv.global.init,"aw",@progbits
.nv.global.init:
	.type		$str,@object
	.size		$str,(.L_0 - $str)
$str:
        /*0000*/ 	.byte	0x43, 0x5b, 0x25, 0x64, 0x5d, 0x20, 0x3d, 0x20, 0x25, 0x66, 0x2c, 0x20, 0x00
.L_0:


//--------------------- .nv.shared.reserved.0     --------------------------
	.section	.nv.shared.reserved.0,"aw",@nobits
	.weak		__nv_reservedSMEM_offset_0_alias
	.size		__nv_reservedSMEM_offset_0_alias, 0, 64
	.other		__nv_reservedSMEM_offset_0_alias,@"STO_CUDA_RESERVED_SHARED STV_DEFAULT"
__nv_reservedSMEM_offset_0_alias:
	.zero		0
	.zero		64


//--------------------- .nv.constant0._Z11printVectorPfi --------------------------
	.section	.nv.constant0._Z11printVectorPfi,"a",@progbits
	.sectionflags	@""
	.align	4
.nv.constant0._Z11printVectorPfi:
	.zero		908


//--------------------- .nv.constant0._Z15vectorAddKernelPfS_S_i --------------------------
	.section	.nv.constant0._Z15vectorAddKernelPfS_S_i,"a",@progbits
	.sectionflags	@""
	.align	4
.nv.constant0._Z15vectorAddKernelPfS_S_i:
	.zero		924


//--------------------- SYMBOLS --------------------------

	.type		.nv.reservedSmem.offset0,@object
	.size		.nv.reservedSmem.offset0,0x4
	.type		vprintf,@function
